//
// Generated by NVIDIA NVVM Compiler
//
// Compiler Build ID: CL-36424714
// Cuda compilation tools, release 13.0, V13.0.88
// Based on NVVM 20.0.0
//

.version 9.0
.target sm_100
.address_size 64

	// .globl	_Z9imageBlurPfS_S_

.visible .entry _Z9imageBlurPfS_S_(
	.param .u64 .ptr .align 1 _Z9imageBlurPfS_S__param_0,
	.param .u64 .ptr .align 1 _Z9imageBlurPfS_S__param_1,
	.param .u64 .ptr .align 1 _Z9imageBlurPfS_S__param_2
)
{
	.reg .pred 	%p<19>;
	.reg .b32 	%r<27>;
	.reg .b32 	%f<47>;
	.reg .b64 	%rd<27>;

	ld.param.u64 	%rd4, [_Z9imageBlurPfS_S__param_0];
	ld.param.u64 	%rd3, [_Z9imageBlurPfS_S__param_1];
	ld.param.u64 	%rd5, [_Z9imageBlurPfS_S__param_2];
	cvta.to.global.u64 	%rd1, %rd5;
	cvta.to.global.u64 	%rd2, %rd4;
	mov.u32 	%r8, %ctaid.y;
	mov.u32 	%r9, %ntid.y;
	mov.u32 	%r10, %tid.y;
	mad.lo.s32 	%r1, %r8, %r9, %r10;
	mov.u32 	%r11, %ctaid.x;
	mov.u32 	%r12, %ntid.x;
	mov.u32 	%r13, %tid.x;
	mad.lo.s32 	%r2, %r11, %r12, %r13;
	setp.gt.u32 	%p1, %r1, 511;
	setp.gt.s32 	%p2, %r2, 511;
	or.pred  	%p3, %p1, %p2;
	@%p3 bra 	$L__BB0_20;
	add.s32 	%r3, %r1, -1;
	shl.b32 	%r4, %r3, 9;
	add.s32 	%r5, %r2, -1;
	max.u32 	%r14, %r3, %r5;
	setp.gt.u32 	%p4, %r14, 511;
	mov.f32 	%f39, 0f00000000;
	@%p4 bra 	$L__BB0_3;
	add.s32 	%r15, %r4, %r5;
	mul.wide.u32 	%rd6, %r15, 4;
	add.s64 	%rd7, %rd2, %rd6;
	ld.global.f32 	%f20, [%rd7];
	ld.global.f32 	%f21, [%rd1];
	fma.rn.f32 	%f39, %f20, %f21, 0f00000000;
$L__BB0_3:
	or.b32  	%r16, %r3, %r2;
	setp.gt.u32 	%p5, %r16, 511;
	@%p5 bra 	$L__BB0_5;
	add.s32 	%r17, %r4, %r2;
	mul.wide.u32 	%rd8, %r17, 4;
	add.s64 	%rd9, %rd2, %rd8;
	ld.global.f32 	%f22, [%rd9];
	ld.global.f32 	%f23, [%rd1+4];
	fma.rn.f32 	%f39, %f22, %f23, %f39;
$L__BB0_5:
	add.s32 	%r6, %r2, 1;
	or.b32  	%r18, %r3, %r6;
	setp.gt.u32 	%p6, %r18, 511;
	@%p6 bra 	$L__BB0_7;
	add.s32 	%r19, %r4, %r6;
	mul.wide.u32 	%rd10, %r19, 4;
	add.s64 	%rd11, %rd2, %rd10;
	ld.global.f32 	%f24, [%rd11];
	ld.global.f32 	%f25, [%rd1+8];
	fma.rn.f32 	%f39, %f24, %f25, %f39;
$L__BB0_7:
	setp.gt.u32 	%p7, %r5, 511;
	shl.b32 	%r7, %r1, 9;
	@%p7 bra 	$L__BB0_9;
	add.s32 	%r20, %r7, %r5;
	mul.wide.u32 	%rd12, %r20, 4;
	add.s64 	%rd13, %rd2, %rd12;
	ld.global.f32 	%f26, [%rd13];
	ld.global.f32 	%f27, [%rd1+12];
	fma.rn.f32 	%f39, %f26, %f27, %f39;
$L__BB0_9:
	setp.gt.u32 	%p8, %r2, 511;
	@%p8 bra 	$L__BB0_11;
	add.s32 	%r21, %r7, %r2;
	mul.wide.u32 	%rd14, %r21, 4;
	add.s64 	%rd15, %rd2, %rd14;
	ld.global.f32 	%f28, [%rd15];
	ld.global.f32 	%f29, [%rd1+16];
	fma.rn.f32 	%f39, %f28, %f29, %f39;
$L__BB0_11:
	setp.gt.u32 	%p9, %r6, 511;
	@%p9 bra 	$L__BB0_13;
	add.s32 	%r22, %r7, %r6;
	mul.wide.u32 	%rd16, %r22, 4;
	add.s64 	%rd17, %rd2, %rd16;
	ld.global.f32 	%f30, [%rd17];
	ld.global.f32 	%f31, [%rd1+20];
	fma.rn.f32 	%f39, %f30, %f31, %f39;
$L__BB0_13:
	setp.gt.u32 	%p10, %r5, 511;
	setp.gt.u32 	%p11, %r1, 510;
	or.pred  	%p12, %p11, %p10;
	@%p12 bra 	$L__BB0_15;
	add.s32 	%r23, %r7, %r5;
	mul.wide.u32 	%rd18, %r23, 4;
	add.s64 	%rd19, %rd2, %rd18;
	ld.global.f32 	%f32, [%rd19+2048];
	ld.global.f32 	%f33, [%rd1+24];
	fma.rn.f32 	%f39, %f32, %f33, %f39;
$L__BB0_15:
	setp.gt.u32 	%p13, %r1, 510;
	setp.gt.u32 	%p14, %r2, 511;
	or.pred  	%p15, %p13, %p14;
	@%p15 bra 	$L__BB0_17;
	add.s32 	%r24, %r7, %r2;
	mul.wide.u32 	%rd20, %r24, 4;
	add.s64 	%rd21, %rd2, %rd20;
	ld.global.f32 	%f34, [%rd21+2048];
	ld.global.f32 	%f35, [%rd1+28];
	fma.rn.f32 	%f39, %f34, %f35, %f39;
$L__BB0_17:
	setp.gt.u32 	%p16, %r1, 510;
	setp.gt.u32 	%p17, %r6, 511;
	or.pred  	%p18, %p16, %p17;
	@%p18 bra 	$L__BB0_19;
	add.s32 	%r25, %r7, %r6;
	mul.wide.u32 	%rd22, %r25, 4;
	add.s64 	%rd23, %rd2, %rd22;
	ld.global.f32 	%f36, [%rd23+2048];
	ld.global.f32 	%f37, [%rd1+32];
	fma.rn.f32 	%f39, %f36, %f37, %f39;
$L__BB0_19:
	add.s32 	%r26, %r7, %r2;
	cvta.to.global.u64 	%rd24, %rd3;
	mul.wide.s32 	%rd25, %r26, 4;
	add.s64 	%rd26, %rd24, %rd25;
	st.global.f32 	[%rd26], %f39;
$L__BB0_20:
	ret;

}


// ===== COMPILED SASS (sm_100) =====

	.target	sm_100

	.elftype	@"ET_EXEC"


//--------------------- .note.nv.tkinfo           --------------------------
	.section	.note.nv.tkinfo,"",@"SHT_NOTE"
	.sectionflags	@"SHF_NOTE_NV_TKINFO"
	.tkinfo
        /*0018*/ 	.word	0x00000002
        /*0030*/ 	.string	""
        /*0030*/ 	.string	"ptxas"
        /*0030*/ 	.string	"Cuda compilation tools, release 13.0, V13.0.88"
        /*0030*/ 	.string	"Build cuda_13.0.r13.0/compiler.36424714_0"
        /*0030*/ 	.string	"-arch sm_100 -m 64 "



//--------------------- .note.nv.cuinfo           --------------------------
	.section	.note.nv.cuinfo,"",@"SHT_NOTE"
	.sectionflags	@"SHF_NOTE_NV_CUINFO"
        /*0018*/ 	.short	0x0002
        /*001a*/ 	.short	0x0064
        /*001c*/ 	.short	0x0082
	.zero		2


//--------------------- .nv.info                  --------------------------
	.section	.nv.info,"",@"SHT_CUDA_INFO"
	.align	4


	//----- nvinfo : EIATTR_REGCOUNT
	.align		4
        /*0000*/ 	.byte	0x04, 0x2f
        /*0002*/ 	.short	(.L_1 - .L_0)
	.align		4
.L_0:
        /*0004*/ 	.word	index@(_Z9imageBlurPfS_S_)
        /*0008*/ 	.word	0x00000020


	//----- nvinfo : EIATTR_FRAME_SIZE
	.align		4
.L_1:
        /*000c*/ 	.byte	0x04, 0x11
        /*000e*/ 	.short	(.L_3 - .L_2)
	.align		4
.L_2:
        /*0010*/ 	.word	index@(_Z9imageBlurPfS_S_)
        /*0014*/ 	.word	0x00000000


	//----- nvinfo : EIATTR_MIN_STACK_SIZE
	.align		4
.L_3:
        /*0018*/ 	.byte	0x04, 0x12
        /*001a*/ 	.short	(.L_5 - .L_4)
	.align		4
.L_4:
        /*001c*/ 	.word	index@(_Z9imageBlurPfS_S_)
        /*0020*/ 	.word	0x00000000
.L_5:


//--------------------- .nv.compat                --------------------------
	.section	.nv.compat,"",@"SHT_CUDA_COMPAT_INFO"
	.align	4
        /*0000*/ 	.byte	0x02, 0x09, 0x00, 0x00, 0x02, 0x02, 0x01, 0x00, 0x02, 0x05, 0x05, 0x00, 0x03, 0x07, 0x01, 0x01
        /*0010*/ 	.byte	0x02, 0x03, 0x00, 0x00, 0x02, 0x06, 0x01, 0x00, 0x04, 0x0b, 0x08, 0x00, 0x09, 0x00, 0x00, 0x00
        /*0020*/ 	.byte	0x00, 0x00, 0x00, 0x00


//--------------------- .nv.info._Z9imageBlurPfS_S_ --------------------------
	.section	.nv.info._Z9imageBlurPfS_S_,"",@"SHT_CUDA_INFO"
	.sectionflags	@""
	.align	4


	//----- nvinfo : EIATTR_CUDA_API_VERSION
	.align		4
        /*0000*/ 	.byte	0x04, 0x37
        /*0002*/ 	.short	(.L_7 - .L_6)
.L_6:
        /*0004*/ 	.word	0x00000082


	//----- nvinfo : EIATTR_KPARAM_INFO
	.align		4
.L_7:
        /*0008*/ 	.byte	0x04, 0x17
        /*000a*/ 	.short	(.L_9 - .L_8)
.L_8:
        /*000c*/ 	.word	0x00000000
        /*0010*/ 	.short	0x0002
        /*0012*/ 	.short	0x0010
        /*0014*/ 	.byte	0x00, 0xf5, 0x21, 0x00


	//----- nvinfo : EIATTR_KPARAM_INFO
	.align		4
.L_9:
        /*0018*/ 	.byte	0x04, 0x17
        /*001a*/ 	.short	(.L_11 - .L_10)
.L_10:
        /*001c*/ 	.word	0x00000000
        /*0020*/ 	.short	0x0001
        /*0022*/ 	.short	0x0008
        /*0024*/ 	.byte	0x00, 0xf5, 0x21, 0x00


	//----- nvinfo : EIATTR_KPARAM_INFO
	.align		4
.L_11:
        /*0028*/ 	.byte	0x04, 0x17
        /*002a*/ 	.short	(.L_13 - .L_12)
.L_12:
        /*002c*/ 	.word	0x00000000
        /*0030*/ 	.short	0x0000
        /*0032*/ 	.short	0x0000
        /*0034*/ 	.byte	0x00, 0xf5, 0x21, 0x00


	//----- nvinfo : EIATTR_SPARSE_MMA_MASK
	.align		4
.L_13:
        /*0038*/ 	.byte	0x03, 0x50
        /*003a*/ 	.short	0x0000


	//----- nvinfo : EIATTR_MAXREG_COUNT
	.align		4
        /*003c*/ 	.byte	0x03, 0x1b
        /*003e*/ 	.short	0x00ff


	//----- nvinfo : EIATTR_MERCURY_ISA_VERSION
	.align		4
        /*0040*/ 	.byte	0x03, 0x5f
        /*0042*/ 	.short	0x0101


	//----- nvinfo : EIATTR_VRC_CTA_INIT_COUNT
	.align		4
        /*0044*/ 	.byte	0x02, 0x4a
	.zero		1
	.zero		1


	//----- nvinfo : EIATTR_EXIT_INSTR_OFFSETS
	.align		4
        /*0048*/ 	.byte	0x04, 0x1c
        /*004a*/ 	.short	(.L_15 - .L_14)


	//   ....[0]....
.L_14:
        /*004c*/ 	.word	0x000000b0


	//   ....[1]....
        /*0050*/ 	.word	0x000005e0


	//----- nvinfo : EIATTR_CBANK_PARAM_SIZE
	.align		4
.L_15:
        /*0054*/ 	.byte	0x03, 0x19
        /*0056*/ 	.short	0x0018


	//----- nvinfo : EIATTR_PARAM_CBANK
	.align		4
        /*0058*/ 	.byte	0x04, 0x0a
        /*005a*/ 	.short	(.L_17 - .L_16)
	.align		4
.L_16:
        /*005c*/ 	.word	index@(.nv.constant0._Z9imageBlurPfS_S_)
        /*0060*/ 	.short	0x0380
        /*0062*/ 	.short	0x0018


	//----- nvinfo : EIATTR_SW_WAR
	.align		4
.L_17:
        /*0064*/ 	.byte	0x04, 0x36
        /*0066*/ 	.short	(.L_19 - .L_18)
.L_18:
        /*0068*/ 	.word	0x00000008
.L_19:


//--------------------- .nv.callgraph             --------------------------
	.section	.nv.callgraph,"",@"SHT_CUDA_CALLGRAPH"
	.align	4
	.sectionentsize	8
	.align		4
        /*0000*/ 	.word	0x00000000
	.align		4
        /*0004*/ 	.word	0xffffffff
	.align		4
        /*0008*/ 	.word	0x00000000
	.align		4
        /*000c*/ 	.word	0xfffffffe
	.align		4
        /*0010*/ 	.word	0x00000000
	.align		4
        /*0014*/ 	.word	0xfffffffd
	.align		4
        /*0018*/ 	.word	0x00000000
	.align		4
        /*001c*/ 	.word	0xfffffffc


//--------------------- .text._Z9imageBlurPfS_S_  --------------------------
	.section	.text._Z9imageBlurPfS_S_,"ax",@progbits
	.align	128
        .global         _Z9imageBlurPfS_S_
        .type           _Z9imageBlurPfS_S_,@function
        .size           _Z9imageBlurPfS_S_,(.L_x_1 - _Z9imageBlurPfS_S_)
        .other          _Z9imageBlurPfS_S_,@"STO_CUDA_ENTRY STV_DEFAULT"
_Z9imageBlurPfS_S_:
.text._Z9imageBlurPfS_S_:
[----:B------:R-:W-:Y:S01]  /*0000*/  LDC R1, c[0x0][0x37c] ;  /* 0x0000df00ff017b82 */ /* 0x000fe20000000800 */
[----:B------:R-:W0:Y:S07]  /*0010*/  S2R R0, SR_TID.X ;  /* 0x0000000000007919 */ /* 0x000e2e0000002100 */
[----:B------:R-:W1:Y:S01]  /*0020*/  LDC R2, c[0x0][0x364] ;  /* 0x0000d900ff027b82 */ /* 0x000e620000000800 */
[----:B------:R-:W1:Y:S07]  /*0030*/  S2R R3, SR_TID.Y ;  /* 0x0000000000037919 */ /* 0x000e6e0000002200 */
[----:B------:R-:W0:Y:S08]  /*0040*/  S2UR UR5, SR_CTAID.X ;  /* 0x00000000000579c3 */ /* 0x000e300000002500 */
[----:B------:R-:W0:Y:S08]  /*0050*/  LDC R7, c[0x0][0x360] ;  /* 0x0000d800ff077b82 */ /* 0x000e300000000800 */
[----:B------:R-:W1:Y:S01]  /*0060*/  S2UR UR4, SR_CTAID.Y ;  /* 0x00000000000479c3 */ /* 0x000e620000002600 */
[----:B0-----:R-:W-:-:S05]  /*0070*/  IMAD R7, R7, UR5, R0 ;  /* 0x0000000507077c24 */ /* 0x001fca000f8e0200 */
[----:B------:R-:W-:Y:S01]  /*0080*/  ISETP.GT.AND P0, PT, R7, 0x1ff, PT ;  /* 0x000001ff0700780c */ /* 0x000fe20003f04270 */
[----:B-1----:R-:W-:-:S05]  /*0090*/  IMAD R2, R2, UR4, R3 ;  /* 0x0000000402027c24 */ /* 0x002fca000f8e0203 */
[----:B------:R-:W-:-:S13]  /*00a0*/  ISETP.GT.U32.OR P0, PT, R2, 0x1ff, P0 ;  /* 0x000001ff0200780c */ /* 0x000fda0000704470 */
[----:B------:R-:W-:Y:S05]  /*00b0*/  @P0 EXIT ;  /* 0x000000000000094d */ /* 0x000fea0003800000 */
[----:B------:R-:W-:Y:S01]  /*00c0*/  IADD3 R6, PT, PT, R2, -0x1, RZ ;  /* 0xffffffff02067810 */ /* 0x000fe20007ffe0ff */
[----:B------:R-:W0:Y:S01]  /*00d0*/  LDCU.64 UR4, c[0x0][0x358] ;  /* 0x00006b00ff0477ac */ /* 0x000e220008000a00 */
[----:B------:R-:W-:-:S04]  /*00e0*/  IADD3 R15, PT, PT, R7, -0x1, RZ ;  /* 0xffffffff070f7810 */ /* 0x000fc80007ffe0ff */
[----:B------:R-:W-:-:S04]  /*00f0*/  VIMNMX.U32 R0, PT, PT, R6, R15, !PT ;  /* 0x0000000f06007248 */ /* 0x000fc80007fe0000 */
[----:B------:R-:W-:Y:S02]  /*0100*/  ISETP.GT.U32.AND P0, PT, R0, 0x1ff, PT ;  /* 0x000001ff0000780c */ /* 0x000fe40003f04070 */
[----:B------:R-:W-:-:S04]  /*0110*/  LOP3.LUT R0, R6, R7, RZ, 0xfc, !PT ;  /* 0x0000000706007212 */ /* 0x000fc800078efcff */
[----:B------:R-:W-:-:S07]  /*0120*/  ISETP.GT.U32.AND P6, PT, R0, 0x1ff, PT ;  /* 0x000001ff0000780c */ /* 0x000fce0003fc4070 */
[----:B------:R-:W1:Y:S01]  /*0130*/  @!P0 LDC.64 R8, c[0x0][0x380] ;  /* 0x0000e000ff088b82 */ /* 0x000e620000000a00 */
[----:B------:R-:W-:-:S07]  /*0140*/  @!P0 LEA R3, R6, R15, 0x9 ;  /* 0x0000000f06038211 */ /* 0x000fce00078e48ff */
[----:B------:R-:W2:Y:S08]  /*0150*/  @!P6 LDC.64 R20, c[0x0][0x380] ;  /* 0x0000e000ff14eb82 */ /* 0x000eb00000000a00 */
[----:B------:R-:W3:Y:S08]  /*0160*/  @!P0 LDC.64 R18, c[0x0][0x390] ;  /* 0x0000e400ff128b82 */ /* 0x000ef00000000a00 */
[----:B------:R-:W4:Y:S01]  /*0170*/  @!P6 LDC.64 R16, c[0x0][0x390] ;  /* 0x0000e400ff10eb82 */ /* 0x000f220000000a00 */
[----:B-1----:R-:W-:Y:S01]  /*0180*/  @!P0 IMAD.WIDE.U32 R8, R3, 0x4, R8 ;  /* 0x0000000403088825 */ /* 0x002fe200078e0008 */
[----:B------:R-:W-:-:S04]  /*0190*/  @!P6 LEA R3, R6, R7, 0x9 ;  /* 0x000000070603e211 */ /* 0x000fc800078e48ff */
[----:B0-----:R0:W5:Y:S01]  /*01a0*/  @!P0 LDG.E R4, desc[UR4][R8.64] ;  /* 0x0000000408048981 */ /* 0x001162000c1e1900 */
[----:B--2---:R-:W-:-:S05]  /*01b0*/  @!P6 IMAD.WIDE.U32 R20, R3, 0x4, R20 ;  /* 0x000000040314e825 */ /* 0x004fca00078e0014 */
[----:B------:R-:W2:Y:S04]  /*01c0*/  @!P6 LDG.E R5, desc[UR4][R20.64] ;  /* 0x000000041405e981 */ /* 0x000ea8000c1e1900 */
[----:B---3--:R1:W5:Y:S04]  /*01d0*/  @!P0 LDG.E R13, desc[UR4][R18.64] ;  /* 0x00000004120d8981 */ /* 0x008368000c1e1900 */
[----:B----4-:R3:W2:Y:S01]  /*01e0*/  @!P6 LDG.E R12, desc[UR4][R16.64+0x4] ;  /* 0x00000404100ce981 */ /* 0x0106a2000c1e1900 */
[----:B------:R-:W-:Y:S02]  /*01f0*/  IADD3 R3, PT, PT, R7, 0x1, RZ ;  /* 0x0000000107037810 */ /* 0x000fe40007ffe0ff */
[----:B------:R-:W-:-:S02]  /*0200*/  ISETP.GT.U32.AND P4, PT, R15, 0x1ff, PT ;  /* 0x000001ff0f00780c */ /* 0x000fc40003f84070 */
[----:B------:R-:W-:-:S04]  /*0210*/  LOP3.LUT R0, R6, R3, RZ, 0xfc, !PT ;  /* 0x0000000306007212 */ /* 0x000fc800078efcff */
[----:B------:R-:W-:Y:S02]  /*0220*/  ISETP.GT.U32.AND P5, PT, R0, 0x1ff, PT ;  /* 0x000001ff0000780c */ /* 0x000fe40003fa4070 */
[----:B------:R-:W-:-:S05]  /*0230*/  ISETP.GT.U32.AND P2, PT, R3, 0x1ff, PT ;  /* 0x000001ff0300780c */ /* 0x000fca0003f44070 */
[----:B0-----:R-:W0:Y:S01]  /*0240*/  @!P4 LDC.64 R8, c[0x0][0x380] ;  /* 0x0000e000ff08cb82 */ /* 0x001e220000000a00 */
[----:B------:R-:W-:-:S07]  /*0250*/  ISETP.GT.U32.OR P1, PT, R2, 0x1fe, P4 ;  /* 0x000001fe0200780c */ /* 0x000fce0002724470 */
[----:B------:R-:W4:Y:S01]  /*0260*/  @!P5 LDC.64 R10, c[0x0][0x380] ;  /* 0x0000e000ff0adb82 */ /* 0x000f220000000a00 */
[----:B------:R-:W-:-:S07]  /*0270*/  ISETP.GT.U32.AND P3, PT, R7, 0x1ff, PT ;  /* 0x000001ff0700780c */ /* 0x000fce0003f64070 */
[----:B-1----:R-:W1:Y:S01]  /*0280*/  @!P5 LDC.64 R18, c[0x0][0x390] ;  /* 0x0000e400ff12db82 */ /* 0x002e620000000a00 */
[----:B------:R-:W-:-:S07]  /*0290*/  IMAD.MOV.U32 R0, RZ, RZ, RZ ;  /* 0x000000ffff007224 */ /* 0x000fce00078e00ff */
[----:B------:R-:W4:Y:S01]  /*02a0*/  @!P4 LDC.64 R22, c[0x0][0x390] ;  /* 0x0000e400ff16cb82 */ /* 0x000f220000000a00 */
[----:B------:R-:W-:-:S07]  /*02b0*/  @!P4 LEA R25, R2, R15, 0x9 ;  /* 0x0000000f0219c211 */ /* 0x000fce00078e48ff */
[----:B---3--:R-:W3:Y:S01]  /*02c0*/  @!P2 LDC.64 R16, c[0x0][0x380] ;  /* 0x0000e000ff10ab82 */ /* 0x008ee20000000a00 */
[----:B0-----:R-:W-:-:S07]  /*02d0*/  @!P4 IMAD.WIDE.U32 R8, R25, 0x4, R8 ;  /* 0x000000041908c825 */ /* 0x001fce00078e0008 */
[----:B------:R-:W0:Y:S08]  /*02e0*/  @!P1 LDC.64 R20, c[0x0][0x380] ;  /* 0x0000e000ff149b82 */ /* 0x000e300000000a00 */
[----:B------:R-:W3:Y:S01]  /*02f0*/  @!P3 LDC.64 R28, c[0x0][0x380] ;  /* 0x0000e000ff1cbb82 */ /* 0x000ee20000000a00 */
[----:B----4-:R4:W3:Y:S07]  /*0300*/  @!P4 LDG.E R24, desc[UR4][R22.64+0xc] ;  /* 0x00000c041618c981 */ /* 0x0108ee000c1e1900 */
[----:B------:R-:W1:Y:S01]  /*0310*/  @!P3 LDC.64 R26, c[0x0][0x390] ;  /* 0x0000e400ff1abb82 */ /* 0x000e620000000a00 */
[----:B----4-:R-:W-:-:S05]  /*0320*/  @!P1 LEA R23, R2, R15, 0x9 ;  /* 0x0000000f02179211 */ /* 0x010fca00078e48ff */
[----:B0-----:R-:W-:-:S06]  /*0330*/  @!P1 IMAD.WIDE.U32 R20, R23, 0x4, R20 ;  /* 0x0000000417149825 */ /* 0x001fcc00078e0014 */
[----:B------:R-:W4:Y:S04]  /*0340*/  @!P1 LDG.E R21, desc[UR4][R20.64+0x800] ;  /* 0x0008000414159981 */ /* 0x000f28000c1e1900 */
[----:B-1----:R-:W4:Y:S01]  /*0350*/  @!P3 LDG.E R26, desc[UR4][R26.64+0x10] ;  /* 0x000010041a1ab981 */ /* 0x002f22000c1e1900 */
[----:B-----5:R-:W-:Y:S01]  /*0360*/  @!P0 FFMA R0, R4, R13, RZ ;  /* 0x0000000d04008223 */ /* 0x020fe200000000ff */
[----:B------:R-:W-:Y:S02]  /*0370*/  ISETP.GT.U32.OR P0, PT, R2, 0x1fe, P3 ;  /* 0x000001fe0200780c */ /* 0x000fe40001f04470 */
[-C--:B------:R-:W-:Y:S01]  /*0380*/  @!P5 LEA R13, R6, R3.reuse, 0x9 ;  /* 0x00000003060dd211 */ /* 0x080fe200078e48ff */
[C---:B------:R-:W-:Y:S01]  /*0390*/  IMAD R4, R2.reuse, 0x200, R7 ;  /* 0x0000020002047824 */ /* 0x040fe200078e0207 */
[----:B------:R0:W5:Y:S01]  /*03a0*/  @!P5 LDG.E R6, desc[UR4][R18.64+0x8] ;  /* 0x000008041206d981 */ /* 0x000162000c1e1900 */
[----:B--2---:R-:W-:Y:S01]  /*03b0*/  @!P6 FFMA R0, R5, R12, R0 ;  /* 0x0000000c0500e223 */ /* 0x004fe20000000000 */
[C---:B------:R-:W-:Y:S01]  /*03c0*/  ISETP.GT.U32.OR P6, PT, R2.reuse, 0x1fe, P2 ;  /* 0x000001fe0200780c */ /* 0x040fe200017c4470 */
[----:B------:R-:W-:Y:S01]  /*03d0*/  @!P5 IMAD.WIDE.U32 R10, R13, 0x4, R10 ;  /* 0x000000040d0ad825 */ /* 0x000fe200078e000a */
[----:B------:R1:W2:Y:S01]  /*03e0*/  @!P4 LDG.E R7, desc[UR4][R8.64] ;  /* 0x000000040807c981 */ /* 0x0002a2000c1e1900 */
[----:B------:R-:W3:Y:S03]  /*03f0*/  @!P1 LDC.64 R12, c[0x0][0x390] ;  /* 0x0000e400ff0c9b82 */ /* 0x000ee60000000a00 */
[----:B------:R3:W5:Y:S01]  /*0400*/  @!P5 LDG.E R5, desc[UR4][R10.64] ;  /* 0x000000040a05d981 */ /* 0x000762000c1e1900 */
[----:B0-----:R-:W-:-:S04]  /*0410*/  @!P2 LEA R19, R2, R3, 0x9 ;  /* 0x000000030213a211 */ /* 0x001fc800078e48ff */
[----:B-1----:R-:W0:Y:S01]  /*0420*/  @!P2 LDC.64 R8, c[0x0][0x390] ;  /* 0x0000e400ff08ab82 */ /* 0x002e220000000a00 */
[----:B---3--:R-:W-:-:S07]  /*0430*/  @!P2 IMAD.WIDE.U32 R16, R19, 0x4, R16 ;  /* 0x000000041310a825 */ /* 0x008fce00078e0010 */
[----:B------:R-:W1:Y:S01]  /*0440*/  @!P0 LDC.64 R10, c[0x0][0x380] ;  /* 0x0000e000ff0a8b82 */ /* 0x000e620000000a00 */
[----:B------:R-:W-:Y:S01]  /*0450*/  @!P3 IMAD.WIDE.U32 R28, R4, 0x4, R28 ;  /* 0x00000004041cb825 */ /* 0x000fe200078e001c */
[----:B------:R-:W3:Y:S04]  /*0460*/  @!P2 LDG.E R17, desc[UR4][R16.64] ;  /* 0x000000041011a981 */ /* 0x000ee8000c1e1900 */
[----:B------:R-:W4:Y:S02]  /*0470*/  @!P3 LDG.E R25, desc[UR4][R28.64] ;  /* 0x000000041c19b981 */ /* 0x000f24000c1e1900 */
[----:B------:R-:W1:Y:S02]  /*0480*/  @!P6 LDC.64 R14, c[0x0][0x380] ;  /* 0x0000e000ff0eeb82 */ /* 0x000e640000000a00 */
[----:B------:R-:W3:Y:S06]  /*0490*/  @!P1 LDG.E R12, desc[UR4][R12.64+0x18] ;  /* 0x000018040c0c9981 */ /* 0x000eec000c1e1900 */
[----:B------:R-:W1:Y:S01]  /*04a0*/  @!P0 LDC.64 R18, c[0x0][0x390] ;  /* 0x0000e400ff128b82 */ /* 0x000e620000000a00 */
[----:B0-----:R-:W3:Y:S07]  /*04b0*/  @!P2 LDG.E R8, desc[UR4][R8.64+0x14] ;  /* 0x000014040808a981 */ /* 0x001eee000c1e1900 */
[----:B------:R-:W0:Y:S01]  /*04c0*/  @!P6 LDC.64 R22, c[0x0][0x390] ;  /* 0x0000e400ff16eb82 */ /* 0x000e220000000a00 */
[----:B------:R-:W-:Y:S01]  /*04d0*/  @!P6 LEA R3, R2, R3, 0x9 ;  /* 0x000000030203e211 */ /* 0x000fe200078e48ff */
[----:B-1----:R-:W-:-:S04]  /*04e0*/  @!P0 IMAD.WIDE.U32 R10, R4, 0x4, R10 ;  /* 0x00000004040a8825 */ /* 0x002fc800078e000a */
[----:B------:R-:W-:Y:S02]  /*04f0*/  @!P6 IMAD.WIDE.U32 R14, R3, 0x4, R14 ;  /* 0x00000004030ee825 */ /* 0x000fe400078e000e */
[----:B------:R-:W3:Y:S01]  /*0500*/  @!P0 LDG.E R11, desc[UR4][R10.64+0x800] ;  /* 0x000800040a0b8981 */ /* 0x000ee2000c1e1900 */
[----:B------:R-:W1:Y:S03]  /*0510*/  LDC.64 R2, c[0x0][0x388] ;  /* 0x0000e200ff027b82 */ /* 0x000e660000000a00 */
[----:B------:R-:W3:Y:S04]  /*0520*/  @!P6 LDG.E R15, desc[UR4][R14.64+0x800] ;  /* 0x000800040e0fe981 */ /* 0x000ee8000c1e1900 */
[----:B------:R-:W3:Y:S04]  /*0530*/  @!P0 LDG.E R18, desc[UR4][R18.64+0x1c] ;  /* 0x00001c0412128981 */ /* 0x000ee8000c1e1900 */
[----:B0-----:R-:W3:Y:S01]  /*0540*/  @!P6 LDG.E R22, desc[UR4][R22.64+0x20] ;  /* 0x000020041616e981 */ /* 0x001ee2000c1e1900 */
[----:B-1----:R-:W-:-:S04]  /*0550*/  IMAD.WIDE R2, R4, 0x4, R2 ;  /* 0x0000000404027825 */ /* 0x002fc800078e0202 */
[----:B-----5:R-:W-:-:S04]  /*0560*/  @!P5 FFMA R0, R5, R6, R0 ;  /* 0x000000060500d223 */ /* 0x020fc80000000000 */
[----:B--2---:R-:W-:-:S04]  /*0570*/  @!P4 FFMA R0, R7, R24, R0 ;  /* 0x000000180700c223 */ /* 0x004fc80000000000 */
[----:B----4-:R-:W-:-:S04]  /*0580*/  @!P3 FFMA R0, R25, R26, R0 ;  /* 0x0000001a1900b223 */ /* 0x010fc80000000000 */
[----:B---3--:R-:W-:-:S04]  /*0590*/  @!P2 FFMA R0, R17, R8, R0 ;  /* 0x000000081100a223 */ /* 0x008fc80000000000 */
[----:B------:R-:W-:-:S04]  /*05a0*/  @!P1 FFMA R0, R21, R12, R0 ;  /* 0x0000000c15009223 */ /* 0x000fc80000000000 */
[----:B------:R-:W-:-:S04]  /*05b0*/  @!P0 FFMA R0, R11, R18, R0 ;  /* 0x000000120b008223 */ /* 0x000fc80000000000 */
[----:B------:R-:W-:-:S05]  /*05c0*/  @!P6 FFMA R0, R15, R22, R0 ;  /* 0x000000160f00e223 */ /* 0x000fca0000000000 */
[----:B------:R-:W-:Y:S01]  /*05d0*/  STG.E desc[UR4][R2.64], R0 ;  /* 0x0000000002007986 */ /* 0x000fe2000c101904 */
[----:B------:R-:W-:Y:S05]  /*05e0*/  EXIT ;  /* 0x000000000000794d */ /* 0x000fea0003800000 */
.L_x_0:
[----:B------:R-:W-:-:S00]  /*05f0*/  BRA `(.L_x_0) ;  /* 0xfffffffc00fc7947 */ /* 0x000fc0000383ffff */
[----:B------:R-:W-:-:S00]  /*0600*/  NOP ;  /* 0x0000000000007918 */ /* 0x000fc00000000000 */
[----:B------:R-:W-:-:S00]  /*0610*/  NOP ;  /* 0x0000000000007918 */ /* 0x000fc00000000000 */
[----:B------:R-:W-:-:S00]  /*0620*/  NOP ;  /* 0x0000000000007918 */ /* 0x000fc00000000000 */
[----:B------:R-:W-:-:S00]  /*0630*/  NOP ;  /* 0x0000000000007918 */ /* 0x000fc00000000000 */
[----:B------:R-:W-:-:S00]  /*0640*/  NOP ;  /* 0x0000000000007918 */ /* 0x000fc00000000000 */
[----:B------:R-:W-:-:S00]  /*0650*/  NOP ;  /* 0x0000000000007918 */ /* 0x000fc00000000000 */
[----:B------:R-:W-:-:S00]  /*0660*/  NOP ;  /* 0x0000000000007918 */ /* 0x000fc00000000000 */
[----:B------:R-:W-:-:S00]  /*0670*/  NOP ;  /* 0x0000000000007918 */ /* 0x000fc00000000000 */
.L_x_1:


//--------------------- .nv.shared.reserved.0     --------------------------
	.section	.nv.shared.reserved.0,"aw",@nobits
	.weak		__nv_reservedSMEM_offset_0_alias
	.size		__nv_reservedSMEM_offset_0_alias, 0, 64
	.other		__nv_reservedSMEM_offset_0_alias,@"STO_CUDA_RESERVED_SHARED STV_DEFAULT"
__nv_reservedSMEM_offset_0_alias:
	.zero		0
	.zero		64


//--------------------- .nv.constant0._Z9imageBlurPfS_S_ --------------------------
	.section	.nv.constant0._Z9imageBlurPfS_S_,"a",@progbits
	.sectionflags	@""
	.align	4
.nv.constant0._Z9imageBlurPfS_S_:
	.zero		920


//--------------------- SYMBOLS --------------------------

	.type		.nv.reservedSmem.offset0,@object
	.size		.nv.reservedSmem.offset0,0x4
